//
// Generated by NVIDIA NVVM Compiler
//
// Compiler Build ID: CL-36424714
// Cuda compilation tools, release 13.0, V13.0.88
// Based on NVVM 20.0.0
//

.version 9.0
.target sm_100
.address_size 64

	// .globl	_Z6redSumPdS_
// _ZZ6redSumPdS_E7red_mat has been demoted

.visible .entry _Z6redSumPdS_(
	.param .u64 .ptr .align 1 _Z6redSumPdS__param_0,
	.param .u64 .ptr .align 1 _Z6redSumPdS__param_1
)
{
	.reg .pred 	%p<5>;
	.reg .b32 	%r<16>;
	.reg .b64 	%rd<9>;
	.reg .b64 	%fd<6>;
	// demoted variable
	.shared .align 8 .b8 _ZZ6redSumPdS_E7red_mat[16384];
	ld.param.u64 	%rd2, [_Z6redSumPdS__param_0];
	ld.param.u64 	%rd1, [_Z6redSumPdS__param_1];
	cvta.to.global.u64 	%rd3, %rd2;
	mov.u32 	%r1, %ntid.x;
	mov.u32 	%r2, %ctaid.x;
	mov.u32 	%r3, %tid.x;
	mad.lo.s32 	%r7, %r1, %r2, %r3;
	mul.wide.u32 	%rd4, %r7, 8;
	add.s64 	%rd5, %rd3, %rd4;
	ld.global.f64 	%fd1, [%rd5];
	shl.b32 	%r8, %r3, 3;
	mov.u32 	%r9, _ZZ6redSumPdS_E7red_mat;
	add.s32 	%r4, %r9, %r8;
	st.shared.f64 	[%r4], %fd1;
	bar.sync 	0;
	setp.lt.u32 	%p1, %r1, 2;
	@%p1 bra 	$L__BB0_5;
	mov.b32 	%r15, 1;
$L__BB0_2:
	shl.b32 	%r6, %r15, 1;
	add.s32 	%r11, %r6, -1;
	and.b32  	%r12, %r11, %r3;
	setp.ne.s32 	%p2, %r12, 0;
	@%p2 bra 	$L__BB0_4;
	shl.b32 	%r13, %r15, 3;
	add.s32 	%r14, %r4, %r13;
	ld.shared.f64 	%fd2, [%r14];
	ld.shared.f64 	%fd3, [%r4];
	add.f64 	%fd4, %fd2, %fd3;
	st.shared.f64 	[%r4], %fd4;
$L__BB0_4:
	setp.lt.u32 	%p3, %r6, %r1;
	mov.u32 	%r15, %r6;
	@%p3 bra 	$L__BB0_2;
$L__BB0_5:
	bar.sync 	0;
	setp.ne.s32 	%p4, %r3, 0;
	@%p4 bra 	$L__BB0_7;
	ld.shared.f64 	%fd5, [_ZZ6redSumPdS_E7red_mat];
	cvta.to.global.u64 	%rd6, %rd1;
	mul.wide.u32 	%rd7, %r2, 8;
	add.s64 	%rd8, %rd6, %rd7;
	st.global.f64 	[%rd8], %fd5;
$L__BB0_7:
	ret;

}


// ===== COMPILED SASS (sm_100) =====

	.target	sm_100

	.elftype	@"ET_EXEC"


//--------------------- .note.nv.tkinfo           --------------------------
	.section	.note.nv.tkinfo,"",@"SHT_NOTE"
	.sectionflags	@"SHF_NOTE_NV_TKINFO"
	.tkinfo
        /*0018*/ 	.word	0x00000002
        /*0030*/ 	.string	""
        /*0030*/ 	.string	"ptxas"
        /*0030*/ 	.string	"Cuda compilation tools, release 13.0, V13.0.88"
        /*0030*/ 	.string	"Build cuda_13.0.r13.0/compiler.36424714_0"
        /*0030*/ 	.string	"-arch sm_100 -m 64 "



//--------------------- .note.nv.cuinfo           --------------------------
	.section	.note.nv.cuinfo,"",@"SHT_NOTE"
	.sectionflags	@"SHF_NOTE_NV_CUINFO"
        /*0018*/ 	.short	0x0002
        /*001a*/ 	.short	0x0064
        /*001c*/ 	.short	0x0082
	.zero		2


//--------------------- .nv.info                  --------------------------
	.section	.nv.info,"",@"SHT_CUDA_INFO"
	.align	4


	//----- nvinfo : EIATTR_REGCOUNT
	.align		4
        /*0000*/ 	.byte	0x04, 0x2f
        /*0002*/ 	.short	(.L_1 - .L_0)
	.align		4
.L_0:
        /*0004*/ 	.word	index@(_Z6redSumPdS_)
        /*0008*/ 	.word	0x0000000d


	//----- nvinfo : EIATTR_FRAME_SIZE
	.align		4
.L_1:
        /*000c*/ 	.byte	0x04, 0x11
        /*000e*/ 	.short	(.L_3 - .L_2)
	.align		4
.L_2:
        /*0010*/ 	.word	index@(_Z6redSumPdS_)
        /*0014*/ 	.word	0x00000000


	//----- nvinfo : EIATTR_MIN_STACK_SIZE
	.align		4
.L_3:
        /*0018*/ 	.byte	0x04, 0x12
        /*001a*/ 	.short	(.L_5 - .L_4)
	.align		4
.L_4:
        /*001c*/ 	.word	index@(_Z6redSumPdS_)
        /*0020*/ 	.word	0x00000000
.L_5:


//--------------------- .nv.compat                --------------------------
	.section	.nv.compat,"",@"SHT_CUDA_COMPAT_INFO"
	.align	4
        /*0000*/ 	.byte	0x02, 0x09, 0x00, 0x00, 0x02, 0x02, 0x01, 0x00, 0x02, 0x05, 0x05, 0x00, 0x03, 0x07, 0x01, 0x01
        /*0010*/ 	.byte	0x02, 0x03, 0x00, 0x00, 0x02, 0x06, 0x01, 0x00, 0x04, 0x0b, 0x08, 0x00, 0x01, 0x00, 0x00, 0x00
        /*0020*/ 	.byte	0x00, 0x00, 0x00, 0x00


//--------------------- .nv.info._Z6redSumPdS_    --------------------------
	.section	.nv.info._Z6redSumPdS_,"",@"SHT_CUDA_INFO"
	.sectionflags	@""
	.align	4


	//----- nvinfo : EIATTR_CUDA_API_VERSION
	.align		4
        /*0000*/ 	.byte	0x04, 0x37
        /*0002*/ 	.short	(.L_7 - .L_6)
.L_6:
        /*0004*/ 	.word	0x00000082


	//----- nvinfo : EIATTR_KPARAM_INFO
	.align		4
.L_7:
        /*0008*/ 	.byte	0x04, 0x17
        /*000a*/ 	.short	(.L_9 - .L_8)
.L_8:
        /*000c*/ 	.word	0x00000000
        /*0010*/ 	.short	0x0001
        /*0012*/ 	.short	0x0008
        /*0014*/ 	.byte	0x00, 0xf5, 0x21, 0x00


	//----- nvinfo : EIATTR_KPARAM_INFO
	.align		4
.L_9:
        /*0018*/ 	.byte	0x04, 0x17
        /*001a*/ 	.short	(.L_11 - .L_10)
.L_10:
        /*001c*/ 	.word	0x00000000
        /*0020*/ 	.short	0x0000
        /*0022*/ 	.short	0x0000
        /*0024*/ 	.byte	0x00, 0xf5, 0x21, 0x00


	//----- nvinfo : EIATTR_SPARSE_MMA_MASK
	.align		4
.L_11:
        /*0028*/ 	.byte	0x03, 0x50
        /*002a*/ 	.short	0x0000


	//----- nvinfo : EIATTR_MAXREG_COUNT
	.align		4
        /*002c*/ 	.byte	0x03, 0x1b
        /*002e*/ 	.short	0x00ff


	//----- nvinfo : EIATTR_NUM_BARRIERS
	.align		4
        /*0030*/ 	.byte	0x02, 0x4c
        /*0032*/ 	.byte	0x01
	.zero		1


	//----- nvinfo : EIATTR_MERCURY_ISA_VERSION
	.align		4
        /*0034*/ 	.byte	0x03, 0x5f
        /*0036*/ 	.short	0x0101


	//----- nvinfo : EIATTR_VRC_CTA_INIT_COUNT
	.align		4
        /*0038*/ 	.byte	0x02, 0x4a
	.zero		1
	.zero		1


	//----- nvinfo : EIATTR_EXIT_INSTR_OFFSETS
	.align		4
        /*003c*/ 	.byte	0x04, 0x1c
        /*003e*/ 	.short	(.L_13 - .L_12)


	//   ....[0]....
.L_12:
        /*0040*/ 	.word	0x000001f0


	//   ....[1]....
        /*0044*/ 	.word	0x00000270


	//----- nvinfo : EIATTR_CBANK_PARAM_SIZE
	.align		4
.L_13:
        /*0048*/ 	.byte	0x03, 0x19
        /*004a*/ 	.short	0x0010


	//----- nvinfo : EIATTR_PARAM_CBANK
	.align		4
        /*004c*/ 	.byte	0x04, 0x0a
        /*004e*/ 	.short	(.L_15 - .L_14)
	.align		4
.L_14:
        /*0050*/ 	.word	index@(.nv.constant0._Z6redSumPdS_)
        /*0054*/ 	.short	0x0380
        /*0056*/ 	.short	0x0010


	//----- nvinfo : EIATTR_SW_WAR
	.align		4
.L_15:
        /*0058*/ 	.byte	0x04, 0x36
        /*005a*/ 	.short	(.L_17 - .L_16)
.L_16:
        /*005c*/ 	.word	0x00000008
.L_17:


//--------------------- .nv.callgraph             --------------------------
	.section	.nv.callgraph,"",@"SHT_CUDA_CALLGRAPH"
	.align	4
	.sectionentsize	8
	.align		4
        /*0000*/ 	.word	0x00000000
	.align		4
        /*0004*/ 	.word	0xffffffff
	.align		4
        /*0008*/ 	.word	0x00000000
	.align		4
        /*000c*/ 	.word	0xfffffffe
	.align		4
        /*0010*/ 	.word	0x00000000
	.align		4
        /*0014*/ 	.word	0xfffffffd
	.align		4
        /*0018*/ 	.word	0x00000000
	.align		4
        /*001c*/ 	.word	0xfffffffc


//--------------------- .text._Z6redSumPdS_       --------------------------
	.section	.text._Z6redSumPdS_,"ax",@progbits
	.align	128
        .global         _Z6redSumPdS_
        .type           _Z6redSumPdS_,@function
        .size           _Z6redSumPdS_,(.L_x_3 - _Z6redSumPdS_)
        .other          _Z6redSumPdS_,@"STO_CUDA_ENTRY STV_DEFAULT"
_Z6redSumPdS_:
.text._Z6redSumPdS_:
[----:B------:R-:W-:Y:S01]  /*0000*/  LDC R1, c[0x0][0x37c] ;  /* 0x0000df00ff017b82 */ /* 0x000fe20000000800 */
[----:B------:R-:W0:Y:S07]  /*0010*/  S2R R9, SR_CTAID.X ;  /* 0x0000000000097919 */ /* 0x000e2e0000002500 */
[----:B------:R-:W1:Y:S01]  /*0020*/  LDC.64 R2, c[0x0][0x380] ;  /* 0x0000e000ff027b82 */ /* 0x000e620000000a00 */
[----:B------:R-:W0:Y:S01]  /*0030*/  LDCU UR8, c[0x0][0x360] ;  /* 0x00006c00ff0877ac */ /* 0x000e220008000800 */
[----:B------:R-:W0:Y:S01]  /*0040*/  S2R R8, SR_TID.X ;  /* 0x0000000000087919 */ /* 0x000e220000002100 */
[----:B------:R-:W2:Y:S01]  /*0050*/  LDCU.64 UR6, c[0x0][0x358] ;  /* 0x00006b00ff0677ac */ /* 0x000ea20008000a00 */
[----:B0-----:R-:W-:-:S04]  /*0060*/  IMAD R5, R9, UR8, R8 ;  /* 0x0000000809057c24 */ /* 0x001fc8000f8e0208 */
[----:B-1----:R-:W-:-:S06]  /*0070*/  IMAD.WIDE.U32 R2, R5, 0x8, R2 ;  /* 0x0000000805027825 */ /* 0x002fcc00078e0002 */
[----:B--2---:R-:W2:Y:S01]  /*0080*/  LDG.E.64 R2, desc[UR6][R2.64] ;  /* 0x0000000602027981 */ /* 0x004ea2000c1e1b00 */
[----:B------:R-:W0:Y:S01]  /*0090*/  S2UR UR5, SR_CgaCtaId ;  /* 0x00000000000579c3 */ /* 0x000e220000008800 */
[----:B------:R-:W-:Y:S01]  /*00a0*/  UMOV UR4, 0x400 ;  /* 0x0000040000047882 */ /* 0x000fe20000000000 */
[----:B------:R-:W-:Y:S01]  /*00b0*/  UISETP.GE.U32.AND UP0, UPT, UR8, 0x2, UPT ;  /* 0x000000020800788c */ /* 0x000fe2000bf06070 */
[----:B------:R-:W-:Y:S01]  /*00c0*/  ISETP.NE.AND P0, PT, R8, RZ, PT ;  /* 0x000000ff0800720c */ /* 0x000fe20003f05270 */
[----:B0-----:R-:W-:-:S06]  /*00d0*/  ULEA UR4, UR5, UR4, 0x18 ;  /* 0x0000000405047291 */ /* 0x001fcc000f8ec0ff */
[----:B------:R-:W-:-:S05]  /*00e0*/  LEA R7, R8, UR4, 0x3 ;  /* 0x0000000408077c11 */ /* 0x000fca000f8e18ff */
[----:B--2---:R0:W-:Y:S01]  /*00f0*/  STS.64 [R7], R2 ;  /* 0x0000000207007388 */ /* 0x0041e20000000a00 */
[----:B------:R-:W-:Y:S06]  /*0100*/  BAR.SYNC.DEFER_BLOCKING 0x0 ;  /* 0x0000000000007b1d */ /* 0x000fec0000010000 */
[----:B------:R-:W-:Y:S05]  /*0110*/  BRA.U !UP0, `(.L_x_0) ;  /* 0x0000000108307547 */ /* 0x000fea000b800000 */
[----:B------:R-:W-:-:S07]  /*0120*/  IMAD.MOV.U32 R0, RZ, RZ, 0x1 ;  /* 0x00000001ff007424 */ /* 0x000fce00078e00ff */
.L_x_1:
[----:B------:R-:W-:-:S05]  /*0130*/  SHF.L.U32 R10, R0, 0x1, RZ ;  /* 0x00000001000a7819 */ /* 0x000fca00000006ff */
[----:B0-----:R-:W-:-:S05]  /*0140*/  VIADD R2, R10, 0xffffffff ;  /* 0xffffffff0a027836 */ /* 0x001fca0000000000 */
[----:B------:R-:W-:-:S13]  /*0150*/  LOP3.LUT P1, RZ, R2, R8, RZ, 0xc0, !PT ;  /* 0x0000000802ff7212 */ /* 0x000fda000782c0ff */
[----:B------:R-:W-:Y:S01]  /*0160*/  @!P1 LEA R6, R0, R7, 0x3 ;  /* 0x0000000700069211 */ /* 0x000fe200078e18ff */
[----:B------:R-:W-:Y:S01]  /*0170*/  @!P1 LDS.64 R4, [R7] ;  /* 0x0000000007049984 */ /* 0x000fe20000000a00 */
[----:B------:R-:W-:-:S03]  /*0180*/  IMAD.MOV.U32 R0, RZ, RZ, R10 ;  /* 0x000000ffff007224 */ /* 0x000fc600078e000a */
[----:B------:R-:W0:Y:S02]  /*0190*/  @!P1 LDS.64 R2, [R6] ;  /* 0x0000000006029984 */ /* 0x000e240000000a00 */
[----:B0-----:R-:W-:-:S07]  /*01a0*/  @!P1 DADD R2, R2, R4 ;  /* 0x0000000002029229 */ /* 0x001fce0000000004 */
[----:B------:R1:W-:Y:S01]  /*01b0*/  @!P1 STS.64 [R7], R2 ;  /* 0x0000000207009388 */ /* 0x0003e20000000a00 */
[----:B------:R-:W-:-:S13]  /*01c0*/  ISETP.GE.U32.AND P1, PT, R10, UR8, PT ;  /* 0x000000080a007c0c */ /* 0x000fda000bf26070 */
[----:B-1----:R-:W-:Y:S05]  /*01d0*/  @!P1 BRA `(.L_x_1) ;  /* 0xfffffffc00d49947 */ /* 0x002fea000383ffff */
.L_x_0:
[----:B------:R-:W-:Y:S06]  /*01e0*/  BAR.SYNC.DEFER_BLOCKING 0x0 ;  /* 0x0000000000007b1d */ /* 0x000fec0000010000 */
[----:B------:R-:W-:Y:S05]  /*01f0*/  @P0 EXIT ;  /* 0x000000000000094d */ /* 0x000fea0003800000 */
[----:B------:R-:W1:Y:S01]  /*0200*/  S2UR UR5, SR_CgaCtaId ;  /* 0x00000000000579c3 */ /* 0x000e620000008800 */
[----:B------:R-:W-:-:S07]  /*0210*/  UMOV UR4, 0x400 ;  /* 0x0000040000047882 */ /* 0x000fce0000000000 */
[----:B------:R-:W2:Y:S01]  /*0220*/  LDC.64 R4, c[0x0][0x388] ;  /* 0x0000e200ff047b82 */ /* 0x000ea20000000a00 */
[----:B-1----:R-:W-:Y:S01]  /*0230*/  ULEA UR4, UR5, UR4, 0x18 ;  /* 0x0000000405047291 */ /* 0x002fe2000f8ec0ff */
[----:B--2---:R-:W-:-:S08]  /*0240*/  IMAD.WIDE.U32 R4, R9, 0x8, R4 ;  /* 0x0000000809047825 */ /* 0x004fd000078e0004 */
[----:B0-----:R-:W0:Y:S04]  /*0250*/  LDS.64 R2, [UR4] ;  /* 0x00000004ff027984 */ /* 0x001e280008000a00 */
[----:B0-----:R-:W-:Y:S01]  /*0260*/  STG.E.64 desc[UR6][R4.64], R2 ;  /* 0x0000000204007986 */ /* 0x001fe2000c101b06 */
[----:B------:R-:W-:Y:S05]  /*0270*/  EXIT ;  /* 0x000000000000794d */ /* 0x000fea0003800000 */
.L_x_2:
[----:B------:R-:W-:-:S00]  /*0280*/  BRA `(.L_x_2) ;  /* 0xfffffffc00fc7947 */ /* 0x000fc0000383ffff */
[----:B------:R-:W-:-:S00]  /*0290*/  NOP ;  /* 0x0000000000007918 */ /* 0x000fc00000000000 */
        /* <DEDUP_REMOVED lines=14> */
.L_x_3:


//--------------------- .nv.shared._Z6redSumPdS_  --------------------------
	.section	.nv.shared._Z6redSumPdS_,"aw",@nobits
	.sectionflags	@""
	.align	8
.nv.shared._Z6redSumPdS_:
	.zero		17408


//--------------------- .nv.shared.reserved.0     --------------------------
	.section	.nv.shared.reserved.0,"aw",@nobits
	.weak		__nv_reservedSMEM_offset_0_alias
	.size		__nv_reservedSMEM_offset_0_alias, 0, 64
	.other		__nv_reservedSMEM_offset_0_alias,@"STO_CUDA_RESERVED_SHARED STV_DEFAULT"
__nv_reservedSMEM_offset_0_alias:
	.zero		0
	.zero		64


//--------------------- .nv.constant0._Z6redSumPdS_ --------------------------
	.section	.nv.constant0._Z6redSumPdS_,"a",@progbits
	.sectionflags	@""
	.align	4
.nv.constant0._Z6redSumPdS_:
	.zero		912


//--------------------- SYMBOLS --------------------------

	.type		.nv.reservedSmem.offset0,@object
	.size		.nv.reservedSmem.offset0,0x4
	.type		.nv.reservedSmem.cap,@object
	.size		.nv.reservedSmem.cap,0x4
